//
// Generated by NVIDIA NVVM Compiler
//
// Compiler Build ID: CL-36424714
// Cuda compilation tools, release 13.0, V13.0.88
// Based on NVVM 20.0.0
//

.version 9.0
.target sm_100
.address_size 64

	// .globl	_Z6kernelPi

.visible .entry _Z6kernelPi(
	.param .u64 .ptr .align 1 _Z6kernelPi_param_0
)
{
	.reg .pred 	%p<2>;
	.reg .b32 	%r<6>;
	.reg .b64 	%rd<3>;

	ld.param.u64 	%rd2, [_Z6kernelPi_param_0];
	cvta.to.global.u64 	%rd1, %rd2;
	ld.global.u32 	%r5, [%rd1];
$L__BB0_1:
	add.s32 	%r4, %r5, 1;
	atom.relaxed.global.cas.b32 	%r3, [%rd1], %r5, %r4;
	setp.ne.s32 	%p1, %r5, %r3;
	mov.u32 	%r5, %r3;
	@%p1 bra 	$L__BB0_1;
	ret;

}


// ===== COMPILED SASS (sm_100) =====

	.target	sm_100

	.elftype	@"ET_EXEC"


//--------------------- .note.nv.tkinfo           --------------------------
	.section	.note.nv.tkinfo,"",@"SHT_NOTE"
	.sectionflags	@"SHF_NOTE_NV_TKINFO"
	.tkinfo
        /*0018*/ 	.word	0x00000002
        /*0030*/ 	.string	""
        /*0030*/ 	.string	"ptxas"
        /*0030*/ 	.string	"Cuda compilation tools, release 13.0, V13.0.88"
        /*0030*/ 	.string	"Build cuda_13.0.r13.0/compiler.36424714_0"
        /*0030*/ 	.string	"-arch sm_100 -m 64 "



//--------------------- .note.nv.cuinfo           --------------------------
	.section	.note.nv.cuinfo,"",@"SHT_NOTE"
	.sectionflags	@"SHF_NOTE_NV_CUINFO"
        /*0018*/ 	.short	0x0002
        /*001a*/ 	.short	0x0064
        /*001c*/ 	.short	0x0082
	.zero		2


//--------------------- .nv.info                  --------------------------
	.section	.nv.info,"",@"SHT_CUDA_INFO"
	.align	4


	//----- nvinfo : EIATTR_REGCOUNT
	.align		4
        /*0000*/ 	.byte	0x04, 0x2f
        /*0002*/ 	.short	(.L_1 - .L_0)
	.align		4
.L_0:
        /*0004*/ 	.word	index@(_Z6kernelPi)
        /*0008*/ 	.word	0x00000008


	//----- nvinfo : EIATTR_FRAME_SIZE
	.align		4
.L_1:
        /*000c*/ 	.byte	0x04, 0x11
        /*000e*/ 	.short	(.L_3 - .L_2)
	.align		4
.L_2:
        /*0010*/ 	.word	index@(_Z6kernelPi)
        /*0014*/ 	.word	0x00000000


	//----- nvinfo : EIATTR_MIN_STACK_SIZE
	.align		4
.L_3:
        /*0018*/ 	.byte	0x04, 0x12
        /*001a*/ 	.short	(.L_5 - .L_4)
	.align		4
.L_4:
        /*001c*/ 	.word	index@(_Z6kernelPi)
        /*0020*/ 	.word	0x00000000
.L_5:


//--------------------- .nv.compat                --------------------------
	.section	.nv.compat,"",@"SHT_CUDA_COMPAT_INFO"
	.align	4
        /*0000*/ 	.byte	0x02, 0x09, 0x00, 0x00, 0x02, 0x02, 0x01, 0x00, 0x02, 0x05, 0x05, 0x00, 0x03, 0x07, 0x01, 0x01
        /*0010*/ 	.byte	0x02, 0x03, 0x00, 0x00, 0x02, 0x06, 0x01, 0x00, 0x04, 0x0b, 0x08, 0x00, 0x09, 0x00, 0x00, 0x00
        /*0020*/ 	.byte	0x00, 0x00, 0x00, 0x00


//--------------------- .nv.info._Z6kernelPi      --------------------------
	.section	.nv.info._Z6kernelPi,"",@"SHT_CUDA_INFO"
	.sectionflags	@""
	.align	4


	//----- nvinfo : EIATTR_CUDA_API_VERSION
	.align		4
        /*0000*/ 	.byte	0x04, 0x37
        /*0002*/ 	.short	(.L_7 - .L_6)
.L_6:
        /*0004*/ 	.word	0x00000082


	//----- nvinfo : EIATTR_KPARAM_INFO
	.align		4
.L_7:
        /*0008*/ 	.byte	0x04, 0x17
        /*000a*/ 	.short	(.L_9 - .L_8)
.L_8:
        /*000c*/ 	.word	0x00000000
        /*0010*/ 	.short	0x0000
        /*0012*/ 	.short	0x0000
        /*0014*/ 	.byte	0x00, 0xf5, 0x21, 0x00


	//----- nvinfo : EIATTR_SPARSE_MMA_MASK
	.align		4
.L_9:
        /*0018*/ 	.byte	0x03, 0x50
        /*001a*/ 	.short	0x0000


	//----- nvinfo : EIATTR_MAXREG_COUNT
	.align		4
        /*001c*/ 	.byte	0x03, 0x1b
        /*001e*/ 	.short	0x00ff


	//----- nvinfo : EIATTR_MERCURY_ISA_VERSION
	.align		4
        /*0020*/ 	.byte	0x03, 0x5f
        /*0022*/ 	.short	0x0101


	//----- nvinfo : EIATTR_VRC_CTA_INIT_COUNT
	.align		4
        /*0024*/ 	.byte	0x02, 0x4a
	.zero		1
	.zero		1


	//----- nvinfo : EIATTR_EXIT_INSTR_OFFSETS
	.align		4
        /*0028*/ 	.byte	0x04, 0x1c
        /*002a*/ 	.short	(.L_11 - .L_10)


	//   ....[0]....
.L_10:
        /*002c*/ 	.word	0x000000a0


	//----- nvinfo : EIATTR_CRS_STACK_SIZE
	.align		4
.L_11:
        /*0030*/ 	.byte	0x04, 0x1e
        /*0032*/ 	.short	(.L_13 - .L_12)
.L_12:
        /*0034*/ 	.word	0x00000000


	//----- nvinfo : EIATTR_CBANK_PARAM_SIZE
	.align		4
.L_13:
        /*0038*/ 	.byte	0x03, 0x19
        /*003a*/ 	.short	0x0008


	//----- nvinfo : EIATTR_PARAM_CBANK
	.align		4
        /*003c*/ 	.byte	0x04, 0x0a
        /*003e*/ 	.short	(.L_15 - .L_14)
	.align		4
.L_14:
        /*0040*/ 	.word	index@(.nv.constant0._Z6kernelPi)
        /*0044*/ 	.short	0x0380
        /*0046*/ 	.short	0x0008


	//----- nvinfo : EIATTR_SW_WAR
	.align		4
.L_15:
        /*0048*/ 	.byte	0x04, 0x36
        /*004a*/ 	.short	(.L_17 - .L_16)
.L_16:
        /*004c*/ 	.word	0x00000008
.L_17:


//--------------------- .nv.callgraph             --------------------------
	.section	.nv.callgraph,"",@"SHT_CUDA_CALLGRAPH"
	.align	4
	.sectionentsize	8
	.align		4
        /*0000*/ 	.word	0x00000000
	.align		4
        /*0004*/ 	.word	0xffffffff
	.align		4
        /*0008*/ 	.word	0x00000000
	.align		4
        /*000c*/ 	.word	0xfffffffe
	.align		4
        /*0010*/ 	.word	0x00000000
	.align		4
        /*0014*/ 	.word	0xfffffffd
	.align		4
        /*0018*/ 	.word	0x00000000
	.align		4
        /*001c*/ 	.word	0xfffffffc


//--------------------- .text._Z6kernelPi         --------------------------
	.section	.text._Z6kernelPi,"ax",@progbits
	.align	128
        .global         _Z6kernelPi
        .type           _Z6kernelPi,@function
        .size           _Z6kernelPi,(.L_x_2 - _Z6kernelPi)
        .other          _Z6kernelPi,@"STO_CUDA_ENTRY STV_DEFAULT"
_Z6kernelPi:
.text._Z6kernelPi:
[----:B------:R-:W-:Y:S08]  /*0000*/  LDC R1, c[0x0][0x37c] ;  /* 0x0000df00ff017b82 */ /* 0x000ff00000000800 */
[----:B------:R-:W0:Y:S01]  /*0010*/  LDC.64 R2, c[0x0][0x380] ;  /* 0x0000e000ff027b82 */ /* 0x000e220000000a00 */
[----:B------:R-:W0:Y:S02]  /*0020*/  LDCU.64 UR4, c[0x0][0x358] ;  /* 0x00006b00ff0477ac */ /* 0x000e240008000a00 */
[----:B0-----:R0:W5:Y:S02]  /*0030*/  LDG.E R4, desc[UR4][R2.64] ;  /* 0x0000000402047981 */ /* 0x001164000c1e1900 */
.L_x_0:
[C---:B-----5:R-:W-:Y:S01]  /*0040*/  VIADD R5, R4.reuse, 0x1 ;  /* 0x0000000104057836 */ /* 0x060fe20000000000 */
[----:B------:R-:W-:Y:S05]  /*0050*/  YIELD ;  /* 0x0000000000007946 */ /* 0x000fea0003800000 */
[----:B------:R-:W2:Y:S02]  /*0060*/  ATOMG.E.CAS.STRONG.GPU PT, R5, [R2], R4, R5 ;  /* 0x00000004020573a9 */ /* 0x000ea400001ee105 */
[-C--:B--2---:R-:W-:Y:S02]  /*0070*/  ISETP.NE.AND P0, PT, R4, R5.reuse, PT ;  /* 0x000000050400720c */ /* 0x084fe40003f05270 */
[----:B------:R-:W-:-:S11]  /*0080*/  MOV R4, R5 ;  /* 0x0000000500047202 */ /* 0x000fd60000000f00 */
[----:B------:R-:W-:Y:S05]  /*0090*/  @P0 BRA `(.L_x_0) ;  /* 0xfffffffc00e80947 */ /* 0x000fea000383ffff */
[----:B------:R-:W-:Y:S05]  /*00a0*/  EXIT ;  /* 0x000000000000794d */ /* 0x000fea0003800000 */
.L_x_1:
[----:B------:R-:W-:-:S00]  /*00b0*/  BRA `(.L_x_1) ;  /* 0xfffffffc00fc7947 */ /* 0x000fc0000383ffff */
[----:B------:R-:W-:-:S00]  /*00c0*/  NOP ;  /* 0x0000000000007918 */ /* 0x000fc00000000000 */
        /* <DEDUP_REMOVED lines=11> */
.L_x_2:


//--------------------- .nv.shared.reserved.0     --------------------------
	.section	.nv.shared.reserved.0,"aw",@nobits
	.weak		__nv_reservedSMEM_offset_0_alias
	.size		__nv_reservedSMEM_offset_0_alias, 0, 64
	.other		__nv_reservedSMEM_offset_0_alias,@"STO_CUDA_RESERVED_SHARED STV_DEFAULT"
__nv_reservedSMEM_offset_0_alias:
	.zero		0
	.zero		64


//--------------------- .nv.constant0._Z6kernelPi --------------------------
	.section	.nv.constant0._Z6kernelPi,"a",@progbits
	.sectionflags	@""
	.align	4
.nv.constant0._Z6kernelPi:
	.zero		904


//--------------------- SYMBOLS --------------------------

	.type		.nv.reservedSmem.offset0,@object
	.size		.nv.reservedSmem.offset0,0x4
